	.headerflags	@"EF_CUDA_TEXMODE_UNIFIED EF_CUDA_64BIT_ADDRESS EF_CUDA_ACCELERATORS EF_CUDA_SM90 EF_CUDA_VIRTUAL_SM(EF_CUDA_SM90)"
	.elftype	@"ET_EXEC"


//--------------------- .nv.info                  --------------------------
	.section	.nv.info,"",@"SHT_CUDA_INFO"
	.align	4


	//----- nvinfo : EIATTR_REGCOUNT
	.align		4
        /*0000*/ 	.byte	0x04, 0x2f
        /*0002*/ 	.short	(.L_3 - .L_2)
	.align		4
.L_2:
        /*0004*/ 	.word	index@(triton_poi_fused__native_batch_norm_legit_no_training_relu_9)
        /*0008*/ 	.word	0x00000016


	//----- nvinfo : EIATTR_MIN_STACK_SIZE
	.align		4
.L_3:
        /*000c*/ 	.byte	0x04, 0x12
        /*000e*/ 	.short	(.L_5 - .L_4)
	.align		4
.L_4:
        /*0010*/ 	.word	index@(triton_poi_fused__native_batch_norm_legit_no_training_relu_9)
        /*0014*/ 	.word	0x00000000


	//----- nvinfo : EIATTR_FRAME_SIZE
	.align		4
.L_5:
        /*0018*/ 	.byte	0x04, 0x11
        /*001a*/ 	.short	(.L_7 - .L_6)
	.align		4
.L_6:
        /*001c*/ 	.word	index@(triton_poi_fused__native_batch_norm_legit_no_training_relu_9)
        /*0020*/ 	.word	0x00000000


	//----- nvinfo : EIATTR_MIN_STACK_SIZE
	.align		4
.L_7:
        /*0024*/ 	.byte	0x04, 0x12
        /*0026*/ 	.short	(.L_9 - .L_8)
	.align		4
.L_8:
        /*0028*/ 	.word	index@(triton_poi_fused__native_batch_norm_legit_no_training_relu_9)
        /*002c*/ 	.word	0x00000000
.L_9:


//--------------------- .nv.info.triton_poi_fused__native_batch_norm_legit_no_training_relu_9 --------------------------
	.section	.nv.info.triton_poi_fused__native_batch_norm_legit_no_training_relu_9,"",@"SHT_CUDA_INFO"
	.sectionflags	@""
	.align	4


	//----- nvinfo : EIATTR_CUDA_API_VERSION
	.align		4
        /*0000*/ 	.byte	0x04, 0x37
        /*0002*/ 	.short	(.L_11 - .L_10)
.L_10:
        /*0004*/ 	.word	0x0000007c


	//----- nvinfo : EIATTR_KPARAM_INFO
	.align		4
.L_11:
        /*0008*/ 	.byte	0x04, 0x17
        /*000a*/ 	.short	(.L_13 - .L_12)
.L_12:
        /*000c*/ 	.word	0x00000000
        /*0010*/ 	.short	0x0006
        /*0012*/ 	.short	0x0030
        /*0014*/ 	.byte	0x00, 0xf0, 0x11, 0x00


	//----- nvinfo : EIATTR_KPARAM_INFO
	.align		4
.L_13:
        /*0018*/ 	.byte	0x04, 0x17
        /*001a*/ 	.short	(.L_15 - .L_14)
.L_14:
        /*001c*/ 	.word	0x00000000
        /*0020*/ 	.short	0x0005
        /*0022*/ 	.short	0x0028
        /*0024*/ 	.byte	0x00, 0xf4, 0x21, 0x00


	//----- nvinfo : EIATTR_KPARAM_INFO
	.align		4
.L_15:
        /*0028*/ 	.byte	0x04, 0x17
        /*002a*/ 	.short	(.L_17 - .L_16)
.L_16:
        /*002c*/ 	.word	0x00000000
        /*0030*/ 	.short	0x0004
        /*0032*/ 	.short	0x0020
        /*0034*/ 	.byte	0x00, 0xf4, 0x21, 0x00


	//----- nvinfo : EIATTR_KPARAM_INFO
	.align		4
.L_17:
        /*0038*/ 	.byte	0x04, 0x17
        /*003a*/ 	.short	(.L_19 - .L_18)
.L_18:
        /*003c*/ 	.word	0x00000000
        /*0040*/ 	.short	0x0003
        /*0042*/ 	.short	0x0018
        /*0044*/ 	.byte	0x00, 0xf4, 0x21, 0x00


	//----- nvinfo : EIATTR_KPARAM_INFO
	.align		4
.L_19:
        /*0048*/ 	.byte	0x04, 0x17
        /*004a*/ 	.short	(.L_21 - .L_20)
.L_20:
        /*004c*/ 	.word	0x00000000
        /*0050*/ 	.short	0x0002
        /*0052*/ 	.short	0x0010
        /*0054*/ 	.byte	0x00, 0xf4, 0x21, 0x00


	//----- nvinfo : EIATTR_KPARAM_INFO
	.align		4
.L_21:
        /*0058*/ 	.byte	0x04, 0x17
        /*005a*/ 	.short	(.L_23 - .L_22)
.L_22:
        /*005c*/ 	.word	0x00000000
        /*0060*/ 	.short	0x0001
        /*0062*/ 	.short	0x0008
        /*0064*/ 	.byte	0x00, 0xf4, 0x21, 0x00


	//----- nvinfo : EIATTR_KPARAM_INFO
	.align		4
.L_23:
        /*0068*/ 	.byte	0x04, 0x17
        /*006a*/ 	.short	(.L_25 - .L_24)
.L_24:
        /*006c*/ 	.word	0x00000000
        /*0070*/ 	.short	0x0000
        /*0072*/ 	.short	0x0000
        /*0074*/ 	.byte	0x00, 0xf4, 0x21, 0x00


	//----- nvinfo : EIATTR_SPARSE_MMA_MASK
	.align		4
.L_25:
        /*0078*/ 	.byte	0x03, 0x50
        /*007a*/ 	.short	0x0000


	//----- nvinfo : EIATTR_MAXREG_COUNT
	.align		4
        /*007c*/ 	.byte	0x03, 0x1b
        /*007e*/ 	.short	0x00ff


	//----- nvinfo : EIATTR_EXIT_INSTR_OFFSETS
	.align		4
        /*0080*/ 	.byte	0x04, 0x1c
        /*0082*/ 	.short	(.L_27 - .L_26)


	//   ....[0]....
.L_26:
        /*0084*/ 	.word	0x00000490


	//   ....[1]....
        /*0088*/ 	.word	0x000004b0


	//----- nvinfo : EIATTR_REQNTID
	.align		4
.L_27:
        /*008c*/ 	.byte	0x04, 0x10
        /*008e*/ 	.short	(.L_29 - .L_28)
.L_28:
        /*0090*/ 	.word	0x00000080
        /*0094*/ 	.word	0x00000001
        /*0098*/ 	.word	0x00000001


	//----- nvinfo : EIATTR_CBANK_PARAM_SIZE
	.align		4
.L_29:
        /*009c*/ 	.byte	0x03, 0x19
        /*009e*/ 	.short	0x0034


	//----- nvinfo : EIATTR_PARAM_CBANK
	.align		4
        /*00a0*/ 	.byte	0x04, 0x0a
        /*00a2*/ 	.short	(.L_31 - .L_30)
	.align		4
.L_30:
        /*00a4*/ 	.word	index@(.nv.constant0.triton_poi_fused__native_batch_norm_legit_no_training_relu_9)
        /*00a8*/ 	.short	0x0210
        /*00aa*/ 	.short	0x0034


	//----- nvinfo : EIATTR_SW_WAR
	.align		4
.L_31:
        /*00ac*/ 	.byte	0x04, 0x36
        /*00ae*/ 	.short	(.L_33 - .L_32)
.L_32:
        /*00b0*/ 	.word	0x00000008
.L_33:


//--------------------- .nv.callgraph             --------------------------
	.section	.nv.callgraph,"",@"SHT_CUDA_CALLGRAPH"
	.align	4
	.sectionentsize	8
	.align		4
        /*0000*/ 	.word	0x00000000
	.align		4
        /*0004*/ 	.word	0xffffffff
	.align		4
        /*0008*/ 	.word	0x00000000
	.align		4
        /*000c*/ 	.word	0xfffffffe
	.align		4
        /*0010*/ 	.word	0x00000000
	.align		4
        /*0014*/ 	.word	0xfffffffd
	.align		4
        /*0018*/ 	.word	0x00000000
	.align		4
        /*001c*/ 	.word	0xfffffffc


//--------------------- .nv.constant4             --------------------------
	.section	.nv.constant4,"a",@progbits
	.align	8
	.align		8
.nv.constant4:
        /*0000*/ 	.dword	_$_str
	.align		8
        /*0008*/ 	.dword	_$_str_$_2


//--------------------- .text.triton_poi_fused__native_batch_norm_legit_no_training_relu_9 --------------------------
	.section	.text.triton_poi_fused__native_batch_norm_legit_no_training_relu_9,"ax",@progbits
	.align	128
        .global         triton_poi_fused__native_batch_norm_legit_no_training_relu_9
        .type           triton_poi_fused__native_batch_norm_legit_no_training_relu_9,@function
        .size           triton_poi_fused__native_batch_norm_legit_no_training_relu_9,(.L_x_1 - triton_poi_fused__native_batch_norm_legit_no_training_relu_9)
        .other          triton_poi_fused__native_batch_norm_legit_no_training_relu_9,@"STO_CUDA_ENTRY STV_DEFAULT"
triton_poi_fused__native_batch_norm_legit_no_training_relu_9:
.text.triton_poi_fused__native_batch_norm_legit_no_training_relu_9:
[----:B------:R-:W0:Y:S01]  /*0000*/  LDC R1, c[0x0][0x28] ;  /* 0x00000a00ff017b82 */ /* 0x000e220000000800 */
[----:B------:R-:W1:Y:S07]  /*0010*/  S2R R0, SR_TID.X ;  /* 0x0000000000007919 */ /* 0x000e6e0000002100 */
[----:B------:R-:W2:Y:S01]  /*0020*/  LDC.64 R8, c[0x0][0x220] ;  /* 0x00008800ff087b82 */ /* 0x000ea20000000a00 */
[----:B------:R-:W-:Y:S01]  /*0030*/  ULDC.64 UR4, c[0x0][0x208] ;  /* 0x0000820000047ab9 */ /* 0x000fe20000000a00 */
[----:B------:R-:W3:Y:S06]  /*0040*/  S2R R5, SR_CTAID.X ;  /* 0x0000000000057919 */ /* 0x000eec0000002500 */
[----:B------:R-:W4:Y:S08]  /*0050*/  LDC.64 R14, c[0x0][0x218] ;  /* 0x00008600ff0e7b82 */ /* 0x000f300000000a00 */
[----:B------:R-:W5:Y:S08]  /*0060*/  LDC.64 R12, c[0x0][0x210] ;  /* 0x00008400ff0c7b82 */ /* 0x000f700000000a00 */
[----:B------:R-:W4:Y:S01]  /*0070*/  LDC.64 R16, c[0x0][0x228] ;  /* 0x00008a00ff107b82 */ /* 0x000f220000000a00 */
[----:B-1----:R-:W-:-:S07]  /*0080*/  SHF.L.U32 R0, R0, 0x1, RZ ;  /* 0x0000000100007819 */ /* 0x002fce00000006ff */
[----:B------:R-:W1:Y:S01]  /*0090*/  LDC.64 R18, c[0x0][0x230] ;  /* 0x00008c00ff127b82 */ /* 0x000e620000000a00 */
[----:B---3--:R-:W-:Y:S02]  /*00a0*/  SHF.R.S32.HI R3, RZ, 0x17, R5 ;  /* 0x00000017ff037819 */ /* 0x008fe40000011405 */
[----:B------:R-:W-:Y:S02]  /*00b0*/  LOP3.LUT R0, R0, 0xfe, RZ, 0xc0, !PT ;  /* 0x000000fe00007812 */ /* 0x000fe400078ec0ff */
[----:B------:R-:W-:Y:S02]  /*00c0*/  SGXT R3, R3, 0x1 ;  /* 0x000000010303781a */ /* 0x000fe40000000200 */
[----:B------:R-:W-:-:S04]  /*00d0*/  LEA R0, R5, R0, 0x8 ;  /* 0x0000000005007211 */ /* 0x000fc800078e40ff */
[----:B------:R-:W-:Y:S02]  /*00e0*/  LEA.HI R3, R3, R0, RZ, 0x4 ;  /* 0x0000000003037211 */ /* 0x000fe400078f20ff */
[----:B------:R-:W-:Y:S02]  /*00f0*/  ISETP.GE.AND P0, PT, R0, 0x1800, PT ;  /* 0x000018000000780c */ /* 0x000fe40003f06270 */
[----:B------:R-:W-:-:S05]  /*0100*/  SHF.R.S32.HI R3, RZ, 0x4, R3 ;  /* 0x00000004ff037819 */ /* 0x000fca0000011403 */
[----:B------:R-:W-:-:S05]  /*0110*/  IMAD.HI R2, R3, 0x2aaaaaab, RZ ;  /* 0x2aaaaaab03027827 */ /* 0x000fca00078e02ff */
[----:B------:R-:W-:-:S04]  /*0120*/  SHF.R.U32.HI R5, RZ, 0x1f, R2 ;  /* 0x0000001fff057819 */ /* 0x000fc80000011602 */
[----:B------:R-:W-:Y:S02]  /*0130*/  LEA.HI R2, R2, R5, RZ, 0x1c ;  /* 0x0000000502027211 */ /* 0x000fe400078fe0ff */
[----:B------:R-:W-:-:S03]  /*0140*/  CS2R R4, SRZ ;  /* 0x0000000000047805 */ /* 0x000fc6000001ff00 */
[----:B------:R-:W-:-:S04]  /*0150*/  IMAD R11, R2, -0x60, R3 ;  /* 0xffffffa0020b7824 */ /* 0x000fc800078e0203 */
[----:B--2---:R-:W-:-:S05]  /*0160*/  IMAD.WIDE R8, R11, 0x4, R8 ;  /* 0x000000040b087825 */ /* 0x004fca00078e0208 */
[----:B------:R-:W2:Y:S04]  /*0170*/  @!P0 LDG.E.EL R4, desc[UR4][R8.64] ;  /* 0x0000000408048981 */ /* 0x000ea8000c2e1900 */
[----:B------:R3:W2:Y:S01]  /*0180*/  @!P0 LDG.E.EL R5, desc[UR4][R8.64] ;  /* 0x0000000408058981 */ /* 0x0006a2000c2e1900 */
[----:B------:R-:W-:Y:S02]  /*0190*/  CS2R R6, SRZ ;  /* 0x0000000000067805 */ /* 0x000fe4000001ff00 */
[----:B------:R-:W-:Y:S01]  /*01a0*/  CS2R R2, SRZ ;  /* 0x0000000000027805 */ /* 0x000fe2000001ff00 */
[----:B----4-:R-:W-:-:S04]  /*01b0*/  IMAD.WIDE R14, R11, 0x4, R14 ;  /* 0x000000040b0e7825 */ /* 0x010fc800078e020e */
[----:B-----5:R-:W-:Y:S01]  /*01c0*/  IMAD.WIDE R12, R0, 0x4, R12 ;  /* 0x00000004000c7825 */ /* 0x020fe200078e020c */
[----:B------:R-:W4:Y:S01]  /*01d0*/  @!P0 LDG.E.EL R7, desc[UR4][R14.64] ;  /* 0x000000040e078981 */ /* 0x000f22000c2e1900 */
[----:B---3--:R-:W-:Y:S02]  /*01e0*/  CS2R R8, SRZ ;  /* 0x0000000000087805 */ /* 0x008fe4000001ff00 */
[C---:B0-----:R-:W-:Y:S01]  /*01f0*/  IMAD.WIDE R16, R11.reuse, 0x4, R16 ;  /* 0x000000040b107825 */ /* 0x041fe200078e0210 */
[----:B------:R0:W3:Y:S03]  /*0200*/  @!P0 LDG.E.EL R6, desc[UR4][R14.64] ;  /* 0x000000040e068981 */ /* 0x0000e6000c2e1900 */
[----:B-1----:R-:W-:Y:S01]  /*0210*/  IMAD.WIDE R18, R11, 0x4, R18 ;  /* 0x000000040b127825 */ /* 0x002fe200078e0212 */
[----:B------:R1:W4:Y:S01]  /*0220*/  @!P0 LDG.E.64 R2, desc[UR4][R12.64] ;  /* 0x000000040c028981 */ /* 0x000322000c1e1b00 */
[----:B------:R-:W-:-:S03]  /*0230*/  CS2R R10, SRZ ;  /* 0x00000000000a7805 */ /* 0x000fc6000001ff00 */
[----:B------:R-:W5:Y:S04]  /*0240*/  @!P0 LDG.E.EL R9, desc[UR4][R18.64] ;  /* 0x0000000412098981 */ /* 0x000f68000c2e1900 */
[----:B------:R-:W5:Y:S04]  /*0250*/  @!P0 LDG.E.EL R10, desc[UR4][R16.64] ;  /* 0x00000004100a8981 */ /* 0x000f68000c2e1900 */
[----:B------:R-:W3:Y:S04]  /*0260*/  @!P0 LDG.E.EL R11, desc[UR4][R16.64] ;  /* 0x00000004100b8981 */ /* 0x000ee8000c2e1900 */
[----:B------:R-:W3:Y:S01]  /*0270*/  @!P0 LDG.E.EL R8, desc[UR4][R18.64] ;  /* 0x0000000412088981 */ /* 0x000ee2000c2e1900 */
[----:B0-----:R-:W-:Y:S01]  /*0280*/  HFMA2.MMA R14, -RZ, RZ, 1.625, 0 ;  /* 0x3e800000ff0e7435 */ /* 0x001fe200000001ff */
[----:B--2---:R-:W-:Y:S01]  /*0290*/  FADD R4, R4, 9.9999997473787516356e-06 ;  /* 0x3727c5ac04047421 */ /* 0x004fe20000000000 */
[----:B------:R-:W-:-:S03]  /*02a0*/  FADD R5, R5, 9.9999997473787516356e-06 ;  /* 0x3727c5ac05057421 */ /* 0x000fc60000000000 */
[----:B-1----:R-:W0:Y:S08]  /*02b0*/  MUFU.SQRT R12, R4 ;  /* 0x00000004000c7308 */ /* 0x002e300000002000 */
[----:B------:R1:W2:Y:S01]  /*02c0*/  MUFU.SQRT R13, R5 ;  /* 0x00000005000d7308 */ /* 0x0002a20000002000 */
[C---:B0-----:R-:W-:Y:S02]  /*02d0*/  FSETP.GT.AND P1, PT, R12.reuse, 8.50705917302346158658e+37, PT ;  /* 0x7e8000000c00780b */ /* 0x041fe40003f24000 */
[----:B------:R-:W-:Y:S01]  /*02e0*/  FSETP.GEU.AND P3, PT, R12, 1.175494350822287508e-38, PT ;  /* 0x008000000c00780b */ /* 0x000fe20003f6e000 */
[----:B-1----:R-:W0:Y:S01]  /*02f0*/  LDC.64 R4, c[0x0][0x238] ;  /* 0x00008e00ff047b82 */ /* 0x002e220000000a00 */
[----:B--2---:R-:W-:-:S02]  /*0300*/  FSETP.GT.AND P2, PT, R13, 8.50705917302346158658e+37, PT ;  /* 0x7e8000000d00780b */ /* 0x004fc40003f44000 */
[----:B------:R-:W-:-:S07]  /*0310*/  FSETP.GEU.AND P4, PT, R13, 1.175494350822287508e-38, PT ;  /* 0x008000000d00780b */ /* 0x000fce0003f8e000 */
[----:B------:R-:W-:-:S04]  /*0320*/  @P1 FMUL R12, R12, 0.25 ;  /* 0x3e8000000c0c1820 */ /* 0x000fc80000400000 */
[----:B------:R-:W-:Y:S01]  /*0330*/  @!P3 FMUL R12, R12, 16777216 ;  /* 0x4b8000000c0cb820 */ /* 0x000fe20000400000 */
[----:B------:R-:W-:-:S04]  /*0340*/  @P2 FMUL R13, R13, 0.25 ;  /* 0x3e8000000d0d2820 */ /* 0x000fc80000400000 */
[----:B------:R-:W-:Y:S01]  /*0350*/  @!P4 FMUL R13, R13, 16777216 ;  /* 0x4b8000000d0dc820 */ /* 0x000fe20000400000 */
[----:B------:R-:W1:Y:S01]  /*0360*/  MUFU.RCP R12, R12 ;  /* 0x0000000c000c7308 */ /* 0x000e620000001000 */
[----:B------:R-:W-:-:S07]  /*0370*/  FSEL R15, R14, 1, P1 ;  /* 0x3f8000000e0f7808 */ /* 0x000fce0000800000 */
[----:B------:R-:W2:Y:S01]  /*0380*/  MUFU.RCP R13, R13 ;  /* 0x0000000d000d7308 */ /* 0x000ea20000001000 */
[----:B------:R-:W-:Y:S01]  /*0390*/  FSEL R14, R14, 1, P2 ;  /* 0x3f8000000e0e7808 */ /* 0x000fe20001000000 */
[----:B------:R-:W-:-:S04]  /*03a0*/  @!P3 FMUL R15, R15, 16777216 ;  /* 0x4b8000000f0fb820 */ /* 0x000fc80000400000 */
[----:B------:R-:W-:Y:S01]  /*03b0*/  @!P4 FMUL R14, R14, 16777216 ;  /* 0x4b8000000e0ec820 */ /* 0x000fe20000400000 */
[----:B----4-:R-:W-:Y:S01]  /*03c0*/  FADD R2, -R7, R2 ;  /* 0x0000000207027221 */ /* 0x010fe20000000100 */
[----:B---3--:R-:W-:Y:S01]  /*03d0*/  FADD R3, -R6, R3 ;  /* 0x0000000306037221 */ /* 0x008fe20000000100 */
[----:B-1----:R-:W-:Y:S01]  /*03e0*/  FMUL R15, R12, R15 ;  /* 0x0000000f0c0f7220 */ /* 0x002fe20000400000 */
[----:B--2---:R-:W-:-:S03]  /*03f0*/  FMUL R14, R13, R14 ;  /* 0x0000000e0d0e7220 */ /* 0x004fc60000400000 */
[----:B------:R-:W-:Y:S01]  /*0400*/  FMUL R2, R2, R15 ;  /* 0x0000000f02027220 */ /* 0x000fe20000400000 */
[----:B------:R-:W-:-:S03]  /*0410*/  FMUL R3, R3, R14 ;  /* 0x0000000e03037220 */ /* 0x000fc60000400000 */
[----:B-----5:R-:W-:Y:S01]  /*0420*/  FFMA R2, R2, R10, R9 ;  /* 0x0000000a02027223 */ /* 0x020fe20000000009 */
[----:B------:R-:W-:-:S04]  /*0430*/  FFMA R3, R3, R11, R8 ;  /* 0x0000000b03037223 */ /* 0x000fc80000000008 */
[----:B------:R-:W-:Y:S02]  /*0440*/  FSETP.GEU.AND P1, PT, R2, RZ, PT ;  /* 0x000000ff0200720b */ /* 0x000fe40003f2e000 */
[C---:B------:R-:W-:Y:S01]  /*0450*/  FSETP.GEU.AND P2, PT, R3.reuse, RZ, PT ;  /* 0x000000ff0300720b */ /* 0x040fe20003f4e000 */
[----:B0-----:R-:W-:Y:S01]  /*0460*/  IMAD.WIDE R4, R0, 0x4, R4 ;  /* 0x0000000400047825 */ /* 0x001fe200078e0204 */
[----:B------:R-:W-:Y:S02]  /*0470*/  FSEL R2, R2, RZ, P1 ;  /* 0x000000ff02027208 */ /* 0x000fe40000800000 */
[----:B------:R-:W-:Y:S01]  /*0480*/  FSEL R3, R3, RZ, P2 ;  /* 0x000000ff03037208 */ /* 0x000fe20001000000 */
[----:B------:R-:W-:Y:S08]  /*0490*/  @P0 EXIT ;  /* 0x000000000000094d */ /* 0x000ff00003800000 */
[----:B------:R-:W-:Y:S01]  /*04a0*/  STG.E.64 desc[UR4][R4.64], R2 ;  /* 0x0000000204007986 */ /* 0x000fe2000c101b04 */
[----:B------:R-:W-:Y:S05]  /*04b0*/  EXIT ;  /* 0x000000000000794d */ /* 0x000fea0003800000 */
.L_x_0:
[----:B------:R-:W-:-:S00]  /*04c0*/  BRA `(.L_x_0) ;  /* 0xfffffffc00fc7947 */ /* 0x000fc0000383ffff */
[----:B------:R-:W-:-:S00]  /*04d0*/  NOP ;  /* 0x0000000000007918 */ /* 0x000fc00000000000 */
        /* <DEDUP_REMOVED lines=10> */
.L_x_1:


//--------------------- .nv.global.init           --------------------------
	.section	.nv.global.init,"aw",@progbits
.nv.global.init:
	.type		_$_str,@object
	.size		_$_str,(_$_str_$_2 - _$_str)
_$_str:
        /*0000*/ 	.byte	0x5f, 0x5f, 0x43, 0x55, 0x44, 0x41, 0x5f, 0x46, 0x54, 0x5a, 0x00
	.type		_$_str_$_2,@object
	.size		_$_str_$_2,(.L_1 - _$_str_$_2)
_$_str_$_2:
        /*000b*/ 	.byte	0x5f, 0x5f, 0x43, 0x55, 0x44, 0x41, 0x5f, 0x50, 0x52, 0x45, 0x43, 0x5f, 0x53, 0x51, 0x52, 0x54
        /*001b*/ 	.byte	0x00
.L_1:


//--------------------- .nv.constant0.triton_poi_fused__native_batch_norm_legit_no_training_relu_9 --------------------------
	.section	.nv.constant0.triton_poi_fused__native_batch_norm_legit_no_training_relu_9,"a",@progbits
	.sectionflags	@""
	.align	4
.nv.constant0.triton_poi_fused__native_batch_norm_legit_no_training_relu_9:
	.zero		580
